//
// Generated by NVIDIA NVVM Compiler
//
// Compiler Build ID: CL-36424714
// Cuda compilation tools, release 13.0, V13.0.88
// Based on NVVM 20.0.0
//

.version 9.0
.target sm_100
.address_size 64

	// .globl	_Z13gpu_nbody_optP6float3P6float4ff

.visible .entry _Z13gpu_nbody_optP6float3P6float4ff(
	.param .u64 .ptr .align 1 _Z13gpu_nbody_optP6float3P6float4ff_param_0,
	.param .u64 .ptr .align 1 _Z13gpu_nbody_optP6float3P6float4ff_param_1,
	.param .f32 _Z13gpu_nbody_optP6float3P6float4ff_param_2,
	.param .f32 _Z13gpu_nbody_optP6float3P6float4ff_param_3
)
{
	.reg .pred 	%p<15>;
	.reg .b32 	%r<28>;
	.reg .b32 	%f<192>;
	.reg .b64 	%rd<17>;

	ld.param.u64 	%rd6, [_Z13gpu_nbody_optP6float3P6float4ff_param_0];
	ld.param.u64 	%rd7, [_Z13gpu_nbody_optP6float3P6float4ff_param_1];
	ld.param.f32 	%f86, [_Z13gpu_nbody_optP6float3P6float4ff_param_2];
	cvta.to.global.u64 	%rd1, %rd7;
	mov.u32 	%r13, %ntid.x;
	mov.u32 	%r14, %nctaid.x;
	mul.lo.s32 	%r1, %r13, %r14;
	mov.u32 	%r15, %ctaid.x;
	mov.u32 	%r16, %tid.x;
	mad.lo.s32 	%r2, %r15, %r13, %r16;
	mul.wide.u32 	%rd8, %r2, 16;
	add.s64 	%rd9, %rd1, %rd8;
	ld.global.v4.f32 	{%f2, %f3, %f4, %f1}, [%rd9];
	setp.eq.s32 	%p1, %r1, 0;
	mov.f32 	%f189, 0f00000000;
	mov.f32 	%f190, %f189;
	mov.f32 	%f191, %f189;
	@%p1 bra 	$L__BB0_23;
	and.b32  	%r3, %r1, 3;
	setp.lt.u32 	%p2, %r1, 4;
	mov.f32 	%f191, 0f00000000;
	mov.b32 	%r27, 0;
	mov.f32 	%f190, %f191;
	mov.f32 	%f189, %f191;
	@%p2 bra 	$L__BB0_12;
	and.b32  	%r27, %r1, -4;
	neg.s32 	%r24, %r2;
	add.s64 	%rd16, %rd1, 32;
	mov.f32 	%f191, 0f00000000;
	mov.b32 	%r25, 0;
$L__BB0_3:
	.pragma "nounroll";
	ld.global.v4.f32 	{%f92, %f93, %f94, %f8}, [%rd16+-32];
	sub.f32 	%f9, %f92, %f2;
	sub.f32 	%f10, %f93, %f3;
	sub.f32 	%f11, %f94, %f4;
	setp.eq.s32 	%p3, %r24, 0;
	mov.f32 	%f170, 0f00000000;
	@%p3 bra 	$L__BB0_5;
	mul.f32 	%f95, %f10, %f10;
	fma.rn.f32 	%f96, %f9, %f9, %f95;
	fma.rn.f32 	%f97, %f11, %f11, %f96;
	rsqrt.approx.f32 	%f170, %f97;
$L__BB0_5:
	mul.f32 	%f99, %f170, %f170;
	mul.f32 	%f100, %f170, %f99;
	mul.f32 	%f101, %f8, %f100;
	fma.rn.f32 	%f14, %f9, %f101, %f189;
	fma.rn.f32 	%f15, %f10, %f101, %f190;
	fma.rn.f32 	%f16, %f11, %f101, %f191;
	add.s32 	%r19, %r25, 1;
	ld.global.v4.f32 	{%f102, %f103, %f104, %f17}, [%rd16+-16];
	sub.f32 	%f18, %f102, %f2;
	sub.f32 	%f19, %f103, %f3;
	sub.f32 	%f20, %f104, %f4;
	setp.eq.s32 	%p4, %r2, %r19;
	mov.f32 	%f171, 0f00000000;
	@%p4 bra 	$L__BB0_7;
	mul.f32 	%f105, %f19, %f19;
	fma.rn.f32 	%f106, %f18, %f18, %f105;
	fma.rn.f32 	%f107, %f20, %f20, %f106;
	rsqrt.approx.f32 	%f171, %f107;
$L__BB0_7:
	mul.f32 	%f109, %f171, %f171;
	mul.f32 	%f110, %f171, %f109;
	mul.f32 	%f111, %f17, %f110;
	fma.rn.f32 	%f23, %f18, %f111, %f14;
	fma.rn.f32 	%f24, %f19, %f111, %f15;
	fma.rn.f32 	%f25, %f20, %f111, %f16;
	add.s32 	%r20, %r25, 2;
	ld.global.v4.f32 	{%f112, %f113, %f114, %f26}, [%rd16];
	sub.f32 	%f27, %f112, %f2;
	sub.f32 	%f28, %f113, %f3;
	sub.f32 	%f29, %f114, %f4;
	setp.eq.s32 	%p5, %r2, %r20;
	mov.f32 	%f172, 0f00000000;
	@%p5 bra 	$L__BB0_9;
	mul.f32 	%f115, %f28, %f28;
	fma.rn.f32 	%f116, %f27, %f27, %f115;
	fma.rn.f32 	%f117, %f29, %f29, %f116;
	rsqrt.approx.f32 	%f172, %f117;
$L__BB0_9:
	mul.f32 	%f119, %f172, %f172;
	mul.f32 	%f120, %f172, %f119;
	mul.f32 	%f121, %f26, %f120;
	fma.rn.f32 	%f32, %f27, %f121, %f23;
	fma.rn.f32 	%f33, %f28, %f121, %f24;
	fma.rn.f32 	%f34, %f29, %f121, %f25;
	add.s32 	%r21, %r25, 3;
	ld.global.v4.f32 	{%f122, %f123, %f124, %f35}, [%rd16+16];
	sub.f32 	%f36, %f122, %f2;
	sub.f32 	%f37, %f123, %f3;
	sub.f32 	%f38, %f124, %f4;
	setp.eq.s32 	%p6, %r2, %r21;
	mov.f32 	%f173, 0f00000000;
	@%p6 bra 	$L__BB0_11;
	mul.f32 	%f125, %f37, %f37;
	fma.rn.f32 	%f126, %f36, %f36, %f125;
	fma.rn.f32 	%f127, %f38, %f38, %f126;
	rsqrt.approx.f32 	%f173, %f127;
$L__BB0_11:
	mul.f32 	%f128, %f173, %f173;
	mul.f32 	%f129, %f173, %f128;
	mul.f32 	%f130, %f35, %f129;
	fma.rn.f32 	%f189, %f36, %f130, %f32;
	fma.rn.f32 	%f190, %f37, %f130, %f33;
	fma.rn.f32 	%f191, %f38, %f130, %f34;
	add.s32 	%r25, %r25, 4;
	add.s32 	%r24, %r24, 4;
	add.s64 	%rd16, %rd16, 64;
	setp.ne.s32 	%p7, %r25, %r27;
	@%p7 bra 	$L__BB0_3;
$L__BB0_12:
	setp.eq.s32 	%p8, %r3, 0;
	@%p8 bra 	$L__BB0_23;
	setp.eq.s32 	%p9, %r3, 1;
	@%p9 bra 	$L__BB0_19;
	mul.wide.u32 	%rd10, %r27, 16;
	add.s64 	%rd5, %rd1, %rd10;
	ld.global.v4.f32 	{%f133, %f134, %f135, %f50}, [%rd5];
	sub.f32 	%f51, %f133, %f2;
	sub.f32 	%f52, %f134, %f3;
	sub.f32 	%f53, %f135, %f4;
	setp.eq.s32 	%p10, %r2, %r27;
	mov.f32 	%f180, 0f00000000;
	@%p10 bra 	$L__BB0_16;
	mul.f32 	%f136, %f52, %f52;
	fma.rn.f32 	%f137, %f51, %f51, %f136;
	fma.rn.f32 	%f138, %f53, %f53, %f137;
	rsqrt.approx.f32 	%f180, %f138;
$L__BB0_16:
	mul.f32 	%f140, %f180, %f180;
	mul.f32 	%f141, %f180, %f140;
	mul.f32 	%f142, %f50, %f141;
	fma.rn.f32 	%f56, %f51, %f142, %f189;
	fma.rn.f32 	%f57, %f52, %f142, %f190;
	fma.rn.f32 	%f58, %f53, %f142, %f191;
	add.s32 	%r22, %r27, 1;
	ld.global.v4.f32 	{%f143, %f144, %f145, %f59}, [%rd5+16];
	sub.f32 	%f60, %f143, %f2;
	sub.f32 	%f61, %f144, %f3;
	sub.f32 	%f62, %f145, %f4;
	setp.eq.s32 	%p11, %r2, %r22;
	mov.f32 	%f181, 0f00000000;
	@%p11 bra 	$L__BB0_18;
	mul.f32 	%f146, %f61, %f61;
	fma.rn.f32 	%f147, %f60, %f60, %f146;
	fma.rn.f32 	%f148, %f62, %f62, %f147;
	rsqrt.approx.f32 	%f181, %f148;
$L__BB0_18:
	mul.f32 	%f149, %f181, %f181;
	mul.f32 	%f150, %f181, %f149;
	mul.f32 	%f151, %f59, %f150;
	fma.rn.f32 	%f189, %f60, %f151, %f56;
	fma.rn.f32 	%f190, %f61, %f151, %f57;
	fma.rn.f32 	%f191, %f62, %f151, %f58;
	add.s32 	%r27, %r27, 2;
$L__BB0_19:
	and.b32  	%r23, %r1, 1;
	setp.eq.b32 	%p12, %r23, 1;
	not.pred 	%p13, %p12;
	@%p13 bra 	$L__BB0_23;
	mul.wide.u32 	%rd11, %r27, 16;
	add.s64 	%rd12, %rd1, %rd11;
	ld.global.v4.f32 	{%f153, %f154, %f155, %f74}, [%rd12];
	sub.f32 	%f75, %f153, %f2;
	sub.f32 	%f76, %f154, %f3;
	sub.f32 	%f77, %f155, %f4;
	setp.eq.s32 	%p14, %r2, %r27;
	mov.f32 	%f188, 0f00000000;
	@%p14 bra 	$L__BB0_22;
	mul.f32 	%f156, %f76, %f76;
	fma.rn.f32 	%f157, %f75, %f75, %f156;
	fma.rn.f32 	%f158, %f77, %f77, %f157;
	rsqrt.approx.f32 	%f188, %f158;
$L__BB0_22:
	mul.f32 	%f159, %f188, %f188;
	mul.f32 	%f160, %f188, %f159;
	mul.f32 	%f161, %f74, %f160;
	fma.rn.f32 	%f189, %f75, %f161, %f189;
	fma.rn.f32 	%f190, %f76, %f161, %f190;
	fma.rn.f32 	%f191, %f77, %f161, %f191;
$L__BB0_23:
	cvta.to.global.u64 	%rd13, %rd6;
	neg.f32 	%f162, %f86;
	mul.f32 	%f163, %f1, %f162;
	mul.f32 	%f164, %f163, %f189;
	mul.f32 	%f165, %f163, %f190;
	mul.f32 	%f166, %f163, %f191;
	mul.wide.u32 	%rd14, %r2, 12;
	add.s64 	%rd15, %rd13, %rd14;
	st.global.f32 	[%rd15], %f164;
	st.global.f32 	[%rd15+4], %f165;
	st.global.f32 	[%rd15+8], %f166;
	ret;

}


// ===== COMPILED SASS (sm_100) =====

	.target	sm_100

	.elftype	@"ET_EXEC"


//--------------------- .note.nv.tkinfo           --------------------------
	.section	.note.nv.tkinfo,"",@"SHT_NOTE"
	.sectionflags	@"SHF_NOTE_NV_TKINFO"
	.tkinfo
        /*0018*/ 	.word	0x00000002
        /*0030*/ 	.string	""
        /*0030*/ 	.string	"ptxas"
        /*0030*/ 	.string	"Cuda compilation tools, release 13.0, V13.0.88"
        /*0030*/ 	.string	"Build cuda_13.0.r13.0/compiler.36424714_0"
        /*0030*/ 	.string	"-arch sm_100 -m 64 "



//--------------------- .note.nv.cuinfo           --------------------------
	.section	.note.nv.cuinfo,"",@"SHT_NOTE"
	.sectionflags	@"SHF_NOTE_NV_CUINFO"
        /*0018*/ 	.short	0x0002
        /*001a*/ 	.short	0x0064
        /*001c*/ 	.short	0x0082
	.zero		2


//--------------------- .nv.info                  --------------------------
	.section	.nv.info,"",@"SHT_CUDA_INFO"
	.align	4


	//----- nvinfo : EIATTR_REGCOUNT
	.align		4
        /*0000*/ 	.byte	0x04, 0x2f
        /*0002*/ 	.short	(.L_1 - .L_0)
	.align		4
.L_0:
        /*0004*/ 	.word	index@(_Z13gpu_nbody_optP6float3P6float4ff)
        /*0008*/ 	.word	0x00000020


	//----- nvinfo : EIATTR_FRAME_SIZE
	.align		4
.L_1:
        /*000c*/ 	.byte	0x04, 0x11
        /*000e*/ 	.short	(.L_3 - .L_2)
	.align		4
.L_2:
        /*0010*/ 	.word	index@(_Z13gpu_nbody_optP6float3P6float4ff)
        /*0014*/ 	.word	0x00000000


	//----- nvinfo : EIATTR_MIN_STACK_SIZE
	.align		4
.L_3:
        /*0018*/ 	.byte	0x04, 0x12
        /*001a*/ 	.short	(.L_5 - .L_4)
	.align		4
.L_4:
        /*001c*/ 	.word	index@(_Z13gpu_nbody_optP6float3P6float4ff)
        /*0020*/ 	.word	0x00000000
.L_5:


//--------------------- .nv.compat                --------------------------
	.section	.nv.compat,"",@"SHT_CUDA_COMPAT_INFO"
	.align	4
        /*0000*/ 	.byte	0x02, 0x09, 0x00, 0x00, 0x02, 0x02, 0x01, 0x00, 0x02, 0x05, 0x05, 0x00, 0x03, 0x07, 0x01, 0x01
        /*0010*/ 	.byte	0x02, 0x03, 0x00, 0x00, 0x02, 0x06, 0x01, 0x00, 0x04, 0x0b, 0x08, 0x00, 0x01, 0x00, 0x00, 0x00
        /*0020*/ 	.byte	0x00, 0x00, 0x00, 0x00


//--------------------- .nv.info._Z13gpu_nbody_optP6float3P6float4ff --------------------------
	.section	.nv.info._Z13gpu_nbody_optP6float3P6float4ff,"",@"SHT_CUDA_INFO"
	.sectionflags	@""
	.align	4


	//----- nvinfo : EIATTR_CUDA_API_VERSION
	.align		4
        /*0000*/ 	.byte	0x04, 0x37
        /*0002*/ 	.short	(.L_7 - .L_6)
.L_6:
        /*0004*/ 	.word	0x00000082


	//----- nvinfo : EIATTR_KPARAM_INFO
	.align		4
.L_7:
        /*0008*/ 	.byte	0x04, 0x17
        /*000a*/ 	.short	(.L_9 - .L_8)
.L_8:
        /*000c*/ 	.word	0x00000000
        /*0010*/ 	.short	0x0003
        /*0012*/ 	.short	0x0014
        /*0014*/ 	.byte	0x00, 0xf0, 0x11, 0x00


	//----- nvinfo : EIATTR_KPARAM_INFO
	.align		4
.L_9:
        /*0018*/ 	.byte	0x04, 0x17
        /*001a*/ 	.short	(.L_11 - .L_10)
.L_10:
        /*001c*/ 	.word	0x00000000
        /*0020*/ 	.short	0x0002
        /*0022*/ 	.short	0x0010
        /*0024*/ 	.byte	0x00, 0xf0, 0x11, 0x00


	//----- nvinfo : EIATTR_KPARAM_INFO
	.align		4
.L_11:
        /*0028*/ 	.byte	0x04, 0x17
        /*002a*/ 	.short	(.L_13 - .L_12)
.L_12:
        /*002c*/ 	.word	0x00000000
        /*0030*/ 	.short	0x0001
        /*0032*/ 	.short	0x0008
        /*0034*/ 	.byte	0x00, 0xf5, 0x21, 0x00


	//----- nvinfo : EIATTR_KPARAM_INFO
	.align		4
.L_13:
        /*0038*/ 	.byte	0x04, 0x17
        /*003a*/ 	.short	(.L_15 - .L_14)
.L_14:
        /*003c*/ 	.word	0x00000000
        /*0040*/ 	.short	0x0000
        /*0042*/ 	.short	0x0000
        /*0044*/ 	.byte	0x00, 0xf5, 0x21, 0x00


	//----- nvinfo : EIATTR_SPARSE_MMA_MASK
	.align		4
.L_15:
        /*0048*/ 	.byte	0x03, 0x50
        /*004a*/ 	.short	0x0000


	//----- nvinfo : EIATTR_MAXREG_COUNT
	.align		4
        /*004c*/ 	.byte	0x03, 0x1b
        /*004e*/ 	.short	0x00ff


	//----- nvinfo : EIATTR_MERCURY_ISA_VERSION
	.align		4
        /*0050*/ 	.byte	0x03, 0x5f
        /*0052*/ 	.short	0x0101


	//----- nvinfo : EIATTR_VRC_CTA_INIT_COUNT
	.align		4
        /*0054*/ 	.byte	0x02, 0x4a
	.zero		1
	.zero		1


	//----- nvinfo : EIATTR_EXIT_INSTR_OFFSETS
	.align		4
        /*0058*/ 	.byte	0x04, 0x1c
        /*005a*/ 	.short	(.L_17 - .L_16)


	//   ....[0]....
.L_16:
        /*005c*/ 	.word	0x00000da0


	//----- nvinfo : EIATTR_CBANK_PARAM_SIZE
	.align		4
.L_17:
        /*0060*/ 	.byte	0x03, 0x19
        /*0062*/ 	.short	0x0018


	//----- nvinfo : EIATTR_PARAM_CBANK
	.align		4
        /*0064*/ 	.byte	0x04, 0x0a
        /*0066*/ 	.short	(.L_19 - .L_18)
	.align		4
.L_18:
        /*0068*/ 	.word	index@(.nv.constant0._Z13gpu_nbody_optP6float3P6float4ff)
        /*006c*/ 	.short	0x0380
        /*006e*/ 	.short	0x0018


	//----- nvinfo : EIATTR_SW_WAR
	.align		4
.L_19:
        /*0070*/ 	.byte	0x04, 0x36
        /*0072*/ 	.short	(.L_21 - .L_20)
.L_20:
        /*0074*/ 	.word	0x00000008
.L_21:


//--------------------- .nv.callgraph             --------------------------
	.section	.nv.callgraph,"",@"SHT_CUDA_CALLGRAPH"
	.align	4
	.sectionentsize	8
	.align		4
        /*0000*/ 	.word	0x00000000
	.align		4
        /*0004*/ 	.word	0xffffffff
	.align		4
        /*0008*/ 	.word	0x00000000
	.align		4
        /*000c*/ 	.word	0xfffffffe
	.align		4
        /*0010*/ 	.word	0x00000000
	.align		4
        /*0014*/ 	.word	0xfffffffd
	.align		4
        /*0018*/ 	.word	0x00000000
	.align		4
        /*001c*/ 	.word	0xfffffffc


//--------------------- .text._Z13gpu_nbody_optP6float3P6float4ff --------------------------
	.section	.text._Z13gpu_nbody_optP6float3P6float4ff,"ax",@progbits
	.align	128
        .global         _Z13gpu_nbody_optP6float3P6float4ff
        .type           _Z13gpu_nbody_optP6float3P6float4ff,@function
        .size           _Z13gpu_nbody_optP6float3P6float4ff,(.L_x_5 - _Z13gpu_nbody_optP6float3P6float4ff)
        .other          _Z13gpu_nbody_optP6float3P6float4ff,@"STO_CUDA_ENTRY STV_DEFAULT"
_Z13gpu_nbody_optP6float3P6float4ff:
.text._Z13gpu_nbody_optP6float3P6float4ff:
[----:B------:R-:W-:Y:S01]  /*0000*/  LDC R1, c[0x0][0x37c] ;  /* 0x0000df00ff017b82 */ /* 0x000fe20000000800 */
[----:B------:R-:W0:Y:S07]  /*0010*/  S2R R26, SR_CTAID.X ;  /* 0x00000000001a7919 */ /* 0x000e2e0000002500 */
[----:B------:R-:W1:Y:S01]  /*0020*/  LDC.64 R4, c[0x0][0x388] ;  /* 0x0000e200ff047b82 */ /* 0x000e620000000a00 */
[----:B------:R-:W0:Y:S01]  /*0030*/  LDCU UR5, c[0x0][0x360] ;  /* 0x00006c00ff0577ac */ /* 0x000e220008000800 */
[----:B------:R-:W0:Y:S01]  /*0040*/  S2R R3, SR_TID.X ;  /* 0x0000000000037919 */ /* 0x000e220000002100 */
[----:B------:R-:W2:Y:S01]  /*0050*/  LDCU.64 UR10, c[0x0][0x358] ;  /* 0x00006b00ff0a77ac */ /* 0x000ea20008000a00 */
[----:B0-----:R-:W-:-:S04]  /*0060*/  IMAD R26, R26, UR5, R3 ;  /* 0x000000051a1a7c24 */ /* 0x001fc8000f8e0203 */
[----:B-1----:R-:W-:-:S06]  /*0070*/  IMAD.WIDE.U32 R4, R26, 0x10, R4 ;  /* 0x000000101a047825 */ /* 0x002fcc00078e0004 */
[----:B--2---:R-:W5:Y:S01]  /*0080*/  LDG.E.128 R4, desc[UR10][R4.64] ;  /* 0x0000000a04047981 */ /* 0x004f62000c1e1d00 */
[----:B------:R-:W0:Y:S01]  /*0090*/  LDCU UR4, c[0x0][0x370] ;  /* 0x00006e00ff0477ac */ /* 0x000e220008000800 */
[----:B------:R-:W-:Y:S01]  /*00a0*/  HFMA2 R24, -RZ, RZ, 0, 0 ;  /* 0x00000000ff187431 */ /* 0x000fe200000001ff */
[----:B------:R-:W-:Y:S01]  /*00b0*/  MOV R2, RZ ;  /* 0x000000ff00027202 */ /* 0x000fe20000000f00 */
[----:B------:R-:W-:Y:S01]  /*00c0*/  HFMA2 R0, -RZ, RZ, 0, 0 ;  /* 0x00000000ff007431 */ /* 0x000fe200000001ff */
[----:B0-----:R-:W-:-:S04]  /*00d0*/  UIMAD UR5, UR5, UR4, URZ ;  /* 0x00000004050572a4 */ /* 0x001fc8000f8e02ff */
[----:B------:R-:W-:-:S09]  /*00e0*/  UISETP.NE.AND UP0, UPT, UR5, URZ, UPT ;  /* 0x000000ff0500728c */ /* 0x000fd2000bf05270 */
[----:B------:R-:W-:Y:S05]  /*00f0*/  BRA.U !UP0, `(.L_x_0) ;  /* 0x0000000d08007547 */ /* 0x000fea000b800000 */
[----:B------:R-:W-:Y:S01]  /*0100*/  UISETP.GE.U32.AND UP1, UPT, UR5, 0x4, UPT ;  /* 0x000000040500788c */ /* 0x000fe2000bf26070 */
[----:B------:R-:W-:Y:S01]  /*0110*/  MOV R0, RZ ;  /* 0x000000ff00007202 */ /* 0x000fe20000000f00 */
[----:B------:R-:W-:Y:S01]  /*0120*/  ULOP3.LUT UR8, UR5, 0x3, URZ, 0xc0, !UPT ;  /* 0x0000000305087892 */ /* 0x000fe2000f8ec0ff */
[----:B------:R-:W-:Y:S02]  /*0130*/  CS2R R2, SRZ ;  /* 0x0000000000027805 */ /* 0x000fe4000001ff00 */
[----:B------:R-:W-:Y:S01]  /*0140*/  MOV R24, RZ ;  /* 0x000000ff00187202 */ /* 0x000fe20000000f00 */
[----:B------:R-:W-:-:S03]  /*0150*/  UISETP.NE.AND UP0, UPT, UR8, URZ, UPT ;  /* 0x000000ff0800728c */ /* 0x000fc6000bf05270 */
[----:B------:R-:W-:Y:S08]  /*0160*/  BRA.U !UP1, `(.L_x_1) ;  /* 0x0000000509ac7547 */ /* 0x000ff0000b800000 */
[----:B------:R-:W0:Y:S01]  /*0170*/  LDCU.64 UR6, c[0x0][0x388] ;  /* 0x00007100ff0677ac */ /* 0x000e220008000a00 */
[----:B------:R-:W-:Y:S02]  /*0180*/  IADD3 R25, PT, PT, -R26, RZ, RZ ;  /* 0x000000ff1a197210 */ /* 0x000fe40007ffe1ff */
[----:B------:R-:W-:Y:S01]  /*0190*/  MOV R0, RZ ;  /* 0x000000ff00007202 */ /* 0x000fe20000000f00 */
[----:B------:R-:W-:-:S06]  /*01a0*/  ULOP3.LUT UR9, UR5, 0xfffffffc, URZ, 0xc0, !UPT ;  /* 0xfffffffc05097892 */ /* 0x000fcc000f8ec0ff */
[----:B------:R-:W-:Y:S01]  /*01b0*/  MOV R3, UR9 ;  /* 0x0000000900037c02 */ /* 0x000fe20008000f00 */
[----:B0-----:R-:W-:-:S04]  /*01c0*/  UIADD3 UR4, UP1, UPT, UR6, 0x20, URZ ;  /* 0x0000002006047890 */ /* 0x001fc8000ff3e0ff */
[----:B------:R-:W-:Y:S02]  /*01d0*/  UIADD3.X UR6, UPT, UPT, URZ, UR7, URZ, UP1, !UPT ;  /* 0x00000007ff067290 */ /* 0x000fe40008ffe4ff */
[----:B------:R-:W-:Y:S01]  /*01e0*/  MOV R28, UR4 ;  /* 0x00000004001c7c02 */ /* 0x000fe20008000f00 */
[----:B------:R-:W-:-:S03]  /*01f0*/  UMOV UR4, URZ ;  /* 0x000000ff00047c82 */ /* 0x000fc60008000000 */
[----:B------:R-:W-:-:S07]  /*0200*/  MOV R29, UR6 ;  /* 0x00000006001d7c02 */ /* 0x000fce0008000f00 */
.L_x_2:
[----:B------:R-:W2:Y:S04]  /*0210*/  LDG.E.128 R8, desc[UR10][R28.64+-0x20] ;  /* 0xffffe00a1c087981 */ /* 0x000ea8000c1e1d00 */
[----:B------:R-:W3:Y:S01]  /*0220*/  LDG.E.128 R12, desc[UR10][R28.64+-0x10] ;  /* 0xfffff00a1c0c7981 */ /* 0x000ee2000c1e1d00 */
[----:B------:R-:W-:-:S03]  /*0230*/  ISETP.NE.AND P1, PT, R25, RZ, PT ;  /* 0x000000ff1900720c */ /* 0x000fc60003f25270 */
[----:B------:R-:W4:Y:S01]  /*0240*/  LDG.E.128 R16, desc[UR10][R28.64] ;  /* 0x0000000a1c107981 */ /* 0x000f22000c1e1d00 */
[----:B------:R-:W-:Y:S01]  /*0250*/  PLOP3.LUT P0, PT, PT, PT, PT, 0x80, 0x8 ;  /* 0x000000000008781c */ /* 0x000fe20003f0f070 */
[----:B------:R-:W-:Y:S01]  /*0260*/  UIADD3 UR6, UPT, UPT, UR4, 0x1, URZ ;  /* 0x0000000104067890 */ /* 0x000fe2000fffe0ff */
[----:B--2--5:R-:W-:Y:S01]  /*0270*/  FADD R9, -R5, R9 ;  /* 0x0000000905097221 */ /* 0x024fe20000000100 */
[----:B------:R-:W-:Y:S01]  /*0280*/  FADD R27, -R4, R8 ;  /* 0x00000008041b7221 */ /* 0x000fe20000000100 */
[----:B------:R-:W-:-:S05]  /*0290*/  FADD R10, -R6, R10 ;  /* 0x0000000a060a7221 */ /* 0x000fca0000000100 */
[----:B------:R-:W-:-:S04]  /*02a0*/  @P1 FMUL R8, R9, R9 ;  /* 0x0000000909081220 */ /* 0x000fc80000400000 */
[----:B------:R-:W-:-:S04]  /*02b0*/  @P1 FFMA R21, R27, R27, R8 ;  /* 0x0000001b1b151223 */ /* 0x000fc80000000008 */
[----:B------:R-:W-:-:S05]  /*02c0*/  @P1 FFMA R21, R10, R10, R21 ;  /* 0x0000000a0a151223 */ /* 0x000fca0000000015 */
[----:B------:R-:W-:-:S04]  /*02d0*/  @P1 FSETP.GEU.AND P2, PT, |R21|, 1.175494350822287508e-38, PT ;  /* 0x008000001500180b */ /* 0x000fc80003f4e200 */
[----:B------:R-:W-:-:S13]  /*02e0*/  @P1 PLOP3.LUT P0, PT, P2, PT, PT, 0x80, 0x8 ;  /* 0x000000000008181c */ /* 0x000fda000170f070 */
[----:B------:R-:W-:-:S04]  /*02f0*/  @!P0 FMUL R21, R21, 16777216 ;  /* 0x4b80000015158820 */ /* 0x000fc80000400000 */
[----:B------:R-:W0:Y:S01]  /*0300*/  @P1 MUFU.RSQ R20, R21 ;  /* 0x0000001500141308 */ /* 0x000e220000001400 */
[----:B------:R-:W-:Y:S02]  /*0310*/  HFMA2 R8, -RZ, RZ, 0, 0 ;  /* 0x00000000ff087431 */ /* 0x000fe400000001ff */
[----:B0-----:R-:W-:-:S05]  /*0320*/  @!P0 FMUL R20, R20, 4096 ;  /* 0x4580000014148820 */ /* 0x001fca0000400000 */
[----:B------:R-:W-:-:S05]  /*0330*/  @P1 MOV R8, R20 ;  /* 0x0000001400081202 */ /* 0x000fca0000000f00 */
[----:B------:R-:W-:-:S04]  /*0340*/  FMUL R23, R8, R8 ;  /* 0x0000000808177220 */ /* 0x000fc80000400000 */
[----:B------:R-:W-:Y:S02]  /*0350*/  FMUL R8, R23, R8 ;  /* 0x0000000817087220 */ /* 0x000fe40000400000 */
[----:B------:R-:W2:Y:S01]  /*0360*/  LDG.E.128 R20, desc[UR10][R28.64+0x10] ;  /* 0x0000100a1c147981 */ /* 0x000ea2000c1e1d00 */
[----:B------:R-:W-:Y:S01]  /*0370*/  ISETP.NE.AND P1, PT, R26, UR6, PT ;  /* 0x000000061a007c0c */ /* 0x000fe2000bf25270 */
[----:B------:R-:W-:Y:S01]  /*0380*/  FMUL R11, R11, R8 ;  /* 0x000000080b0b7220 */ /* 0x000fe20000400000 */
[----:B---3--:R-:W-:-:S03]  /*0390*/  FADD R13, -R5, R13 ;  /* 0x0000000d050d7221 */ /* 0x008fc60000000100 */
[-C--:B------:R-:W-:Y:S01]  /*03a0*/  FFMA R2, R9, R11.reuse, R2 ;  /* 0x0000000b09027223 */ /* 0x080fe20000000002 */
[----:B------:R-:W-:Y:S01]  /*03b0*/  FADD R9, -R4, R12 ;  /* 0x0000000c04097221 */ /* 0x000fe20000000100 */
[-C--:B------:R-:W-:Y:S01]  /*03c0*/  FFMA R24, R27, R11.reuse, R24 ;  /* 0x0000000b1b187223 */ /* 0x080fe20000000018 */
[----:B------:R-:W-:Y:S01]  /*03d0*/  FFMA R0, R10, R11, R0 ;  /* 0x0000000b0a007223 */ /* 0x000fe20000000000 */
[----:B------:R-:W-:-:S04]  /*03e0*/  FADD R11, -R6, R14 ;  /* 0x0000000e060b7221 */ /* 0x000fc80000000100 */
[----:B------:R-:W-:-:S04]  /*03f0*/  @P1 FMUL R8, R13, R13 ;  /* 0x0000000d0d081220 */ /* 0x000fc80000400000 */
[----:B------:R-:W-:-:S04]  /*0400*/  @P1 FFMA R8, R9, R9, R8 ;  /* 0x0000000909081223 */ /* 0x000fc80000000008 */
[----:B------:R-:W-:Y:S01]  /*0410*/  @P1 FFMA R10, R11, R11, R8 ;  /* 0x0000000b0b0a1223 */ /* 0x000fe20000000008 */
[----:B------:R-:W-:-:S04]  /*0420*/  PLOP3.LUT P0, PT, PT, PT, PT, 0x80, 0x8 ;  /* 0x000000000008781c */ /* 0x000fc80003f0f070 */
[----:B------:R-:W-:-:S04]  /*0430*/  @P1 FSETP.GEU.AND P2, PT, |R10|, 1.175494350822287508e-38, PT ;  /* 0x008000000a00180b */ /* 0x000fc80003f4e200 */
[----:B------:R-:W-:-:S13]  /*0440*/  @P1 PLOP3.LUT P0, PT, P2, PT, PT, 0x80, 0x8 ;  /* 0x000000000008181c */ /* 0x000fda000170f070 */
[----:B------:R-:W-:-:S04]  /*0450*/  @!P0 FMUL R10, R10, 16777216 ;  /* 0x4b8000000a0a8820 */ /* 0x000fc80000400000 */
[----:B------:R-:W0:Y:S01]  /*0460*/  @P1 MUFU.RSQ R12, R10 ;  /* 0x0000000a000c1308 */ /* 0x000e220000001400 */
[----:B------:R-:W-:Y:S01]  /*0470*/  HFMA2 R8, -RZ, RZ, 0, 0 ;  /* 0x00000000ff087431 */ /* 0x000fe200000001ff */
[----:B------:R-:W-:Y:S01]  /*0480*/  UIADD3 UR6, UPT, UPT, UR4, 0x2, URZ ;  /* 0x0000000204067890 */ /* 0x000fe2000fffe0ff */
[----:B0-----:R-:W-:-:S05]  /*0490*/  @!P0 FMUL R12, R12, 4096 ;  /* 0x458000000c0c8820 */ /* 0x001fca0000400000 */
[----:B------:R-:W-:Y:S02]  /*04a0*/  @P1 MOV R8, R12 ;  /* 0x0000000c00081202 */ /* 0x000fe40000000f00 */
[----:B------:R-:W-:Y:S01]  /*04b0*/  ISETP.NE.AND P1, PT, R26, UR6, PT ;  /* 0x000000061a007c0c */ /* 0x000fe2000bf25270 */
[----:B----4-:R-:W-:Y:S02]  /*04c0*/  FADD R17, -R5, R17 ;  /* 0x0000001105117221 */ /* 0x010fe40000000100 */
[----:B------:R-:W-:Y:S01]  /*04d0*/  FMUL R27, R8, R8 ;  /* 0x00000008081b7220 */ /* 0x000fe20000400000 */
[----:B------:R-:W-:-:S03]  /*04e0*/  FADD R16, -R4, R16 ;  /* 0x0000001004107221 */ /* 0x000fc60000000100 */
[----:B------:R-:W-:Y:S01]  /*04f0*/  FMUL R8, R27, R8 ;  /* 0x000000081b087220 */ /* 0x000fe20000400000 */
[----:B------:R-:W-:-:S05]  /*0500*/  FADD R18, -R6, R18 ;  /* 0x0000001206127221 */ /* 0x000fca0000000100 */
[----:B------:R-:W-:-:S04]  /*0510*/  @P1 FMUL R27, R17, R17 ;  /* 0x00000011111b1220 */ /* 0x000fc80000400000 */
[----:B------:R-:W-:-:S04]  /*0520*/  @P1 FFMA R27, R16, R16, R27 ;  /* 0x00000010101b1223 */ /* 0x000fc8000000001b */
[----:B------:R-:W-:Y:S01]  /*0530*/  @P1 FFMA R27, R18, R18, R27 ;  /* 0x00000012121b1223 */ /* 0x000fe2000000001b */
[----:B------:R-:W-:-:S04]  /*0540*/  PLOP3.LUT P0, PT, PT, PT, PT, 0x80, 0x8 ;  /* 0x000000000008781c */ /* 0x000fc80003f0f070 */
[----:B------:R-:W-:-:S04]  /*0550*/  @P1 FSETP.GEU.AND P2, PT, |R27|, 1.175494350822287508e-38, PT ;  /* 0x008000001b00180b */ /* 0x000fc80003f4e200 */
[----:B------:R-:W-:Y:S01]  /*0560*/  @P1 PLOP3.LUT P0, PT, P2, PT, PT, 0x80, 0x8 ;  /* 0x000000000008181c */ /* 0x000fe2000170f070 */
[----:B------:R-:W-:-:S12]  /*0570*/  UIADD3 UR6, UPT, UPT, UR4, 0x3, URZ ;  /* 0x0000000304067890 */ /* 0x000fd8000fffe0ff */
[----:B------:R-:W-:-:S04]  /*0580*/  @!P0 FMUL R27, R27, 16777216 ;  /* 0x4b8000001b1b8820 */ /* 0x000fc80000400000 */
[----:B------:R-:W0:Y:S01]  /*0590*/  @P1 MUFU.RSQ R10, R27 ;  /* 0x0000001b000a1308 */ /* 0x000e220000001400 */
[----:B------:R-:W-:Y:S01]  /*05a0*/  ISETP.NE.AND P2, PT, R26, UR6, PT ;  /* 0x000000061a007c0c */ /* 0x000fe2000bf45270 */
[----:B------:R-:W-:Y:S01]  /*05b0*/  FMUL R15, R15, R8 ;  /* 0x000000080f0f7220 */ /* 0x000fe20000400000 */
[----:B------:R-:W-:Y:S02]  /*05c0*/  HFMA2 R8, -RZ, RZ, 0, 0 ;  /* 0x00000000ff087431 */ /* 0x000fe400000001ff */
[----:B0-----:R-:W-:-:S05]  /*05d0*/  @!P0 FMUL R10, R10, 4096 ;  /* 0x458000000a0a8820 */ /* 0x001fca0000400000 */
[----:B------:R-:W-:Y:S02]  /*05e0*/  @P1 MOV R8, R10 ;  /* 0x0000000a00081202 */ /* 0x000fe40000000f00 */
[----:B------:R-:W-:Y:S01]  /*05f0*/  PLOP3.LUT P0, PT, PT, PT, PT, 0x80, 0x8 ;  /* 0x000000000008781c */ /* 0x000fe20003f0f070 */
[----:B------:R-:W-:Y:S01]  /*0600*/  UIADD3 UR4, UPT, UPT, UR4, 0x4, URZ ;  /* 0x0000000404047890 */ /* 0x000fe2000fffe0ff */
[-C--:B------:R-:W-:Y:S01]  /*0610*/  FFMA R2, R13, R15.reuse, R2 ;  /* 0x0000000f0d027223 */ /* 0x080fe20000000002 */
[-C--:B------:R-:W-:Y:S01]  /*0620*/  FFMA R9, R9, R15.reuse, R24 ;  /* 0x0000000f09097223 */ /* 0x080fe20000000018 */
[----:B------:R-:W-:Y:S01]  /*0630*/  FFMA R11, R11, R15, R0 ;  /* 0x0000000f0b0b7223 */ /* 0x000fe20000000000 */
[----:B------:R-:W-:Y:S01]  /*0640*/  IADD3 R25, PT, PT, R25, 0x4, RZ ;  /* 0x0000000419197810 */ /* 0x000fe20007ffe0ff */
[----:B--2---:R-:W-:Y:S01]  /*0650*/  FADD R21, -R5, R21 ;  /* 0x0000001505157221 */ /* 0x004fe20000000100 */
[----:B------:R-:W-:-:S03]  /*0660*/  FADD R20, -R4, R20 ;  /* 0x0000001404147221 */ /* 0x000fc60000000100 */
[----:B------:R-:W-:Y:S01]  /*0670*/  @P2 FMUL R10, R21, R21 ;  /* 0x00000015150a2220 */ /* 0x000fe20000400000 */
[----:B------:R-:W-:-:S03]  /*0680*/  FADD R22, -R6, R22 ;  /* 0x0000001606167221 */ /* 0x000fc60000000100 */
[----:B------:R-:W-:-:S04]  /*0690*/  @P2 FFMA R27, R20, R20, R10 ;  /* 0x00000014141b2223 */ /* 0x000fc8000000000a */
[----:B------:R-:W-:-:S05]  /*06a0*/  @P2 FFMA R14, R22, R22, R27 ;  /* 0x00000016160e2223 */ /* 0x000fca000000001b */
[----:B------:R-:W-:-:S04]  /*06b0*/  @P2 FSETP.GEU.AND P1, PT, |R14|, 1.175494350822287508e-38, PT ;  /* 0x008000000e00280b */ /* 0x000fc80003f2e200 */
[----:B------:R-:W-:-:S13]  /*06c0*/  @P2 PLOP3.LUT P0, PT, P1, PT, PT, 0x80, 0x8 ;  /* 0x000000000008281c */ /* 0x000fda0000f0f070 */
[----:B------:R-:W-:-:S04]  /*06d0*/  @!P0 FMUL R14, R14, 16777216 ;  /* 0x4b8000000e0e8820 */ /* 0x000fc80000400000 */
[----:B------:R-:W0:Y:S01]  /*06e0*/  @P2 MUFU.RSQ R10, R14 ;  /* 0x0000000e000a2308 */ /* 0x000e220000001400 */
[----:B------:R-:W-:-:S04]  /*06f0*/  FMUL R27, R8, R8 ;  /* 0x00000008081b7220 */ /* 0x000fc80000400000 */
[----:B------:R-:W-:Y:S01]  /*0700*/  FMUL R12, R27, R8 ;  /* 0x000000081b0c7220 */ /* 0x000fe20000400000 */
[----:B------:R-:W-:Y:S02]  /*0710*/  HFMA2 R8, -RZ, RZ, 0, 0 ;  /* 0x00000000ff087431 */ /* 0x000fe400000001ff */
[----:B0-----:R-:W-:Y:S01]  /*0720*/  @!P0 FMUL R10, R10, 4096 ;  /* 0x458000000a0a8820 */ /* 0x001fe20000400000 */
[----:B------:R-:W-:-:S04]  /*0730*/  ISETP.NE.AND P0, PT, R3, UR4, PT ;  /* 0x0000000403007c0c */ /* 0x000fc8000bf05270 */
[----:B------:R-:W-:Y:S01]  /*0740*/  @P2 MOV R8, R10 ;  /* 0x0000000a00082202 */ /* 0x000fe20000000f00 */
[----:B------:R-:W-:-:S04]  /*0750*/  FMUL R19, R19, R12 ;  /* 0x0000000c13137220 */ /* 0x000fc80000400000 */
[----:B------:R-:W-:-:S04]  /*0760*/  FMUL R13, R8, R8 ;  /* 0x00000008080d7220 */ /* 0x000fc80000400000 */
[----:B------:R-:W-:Y:S01]  /*0770*/  FMUL R8, R13, R8 ;  /* 0x000000080d087220 */ /* 0x000fe20000400000 */
[-C--:B------:R-:W-:Y:S01]  /*0780*/  FFMA R9, R16, R19.reuse, R9 ;  /* 0x0000001310097223 */ /* 0x080fe20000000009 */
[-C--:B------:R-:W-:Y:S01]  /*0790*/  FFMA R2, R17, R19.reuse, R2 ;  /* 0x0000001311027223 */ /* 0x080fe20000000002 */
[----:B------:R-:W-:Y:S01]  /*07a0*/  IADD3 R28, P1, PT, R28, 0x40, RZ ;  /* 0x000000401c1c7810 */ /* 0x000fe20007f3e0ff */
[----:B------:R-:W-:Y:S01]  /*07b0*/  FMUL R23, R23, R8 ;  /* 0x0000000817177220 */ /* 0x000fe20000400000 */
[----:B------:R-:W-:Y:S02]  /*07c0*/  FFMA R11, R18, R19, R11 ;  /* 0x00000013120b7223 */ /* 0x000fe4000000000b */
[----:B------:R-:W-:Y:S01]  /*07d0*/  IADD3.X R29, PT, PT, RZ, R29, RZ, P1, !PT ;  /* 0x0000001dff1d7210 */ /* 0x000fe20000ffe4ff */
[-C--:B------:R-:W-:Y:S01]  /*07e0*/  FFMA R24, R20, R23.reuse, R9 ;  /* 0x0000001714187223 */ /* 0x080fe20000000009 */
[-C--:B------:R-:W-:Y:S01]  /*07f0*/  FFMA R2, R21, R23.reuse, R2 ;  /* 0x0000001715027223 */ /* 0x080fe20000000002 */
[----:B------:R-:W-:Y:S01]  /*0800*/  FFMA R0, R22, R23, R11 ;  /* 0x0000001716007223 */ /* 0x000fe2000000000b */
[----:B------:R-:W-:Y:S06]  /*0810*/  @P0 BRA `(.L_x_2) ;  /* 0xfffffff8007c0947 */ /* 0x000fec000383ffff */
.L_x_1:
[----:B------:R-:W-:Y:S05]  /*0820*/  BRA.U !UP0, `(.L_x_0) ;  /* 0x0000000508347547 */ /* 0x000fea000b800000 */
[----:B------:R-:W-:Y:S02]  /*0830*/  UISETP.NE.AND UP0, UPT, UR8, 0x1, UPT ;  /* 0x000000010800788c */ /* 0x000fe4000bf05270 */
[----:B------:R-:W-:-:S04]  /*0840*/  ULOP3.LUT UR5, UR5, 0x1, URZ, 0xc0, !UPT ;  /* 0x0000000105057892 */ /* 0x000fc8000f8ec0ff */
[----:B------:R-:W-:-:S03]  /*0850*/  UISETP.NE.U32.AND UP1, UPT, UR5, 0x1, UPT ;  /* 0x000000010500788c */ /* 0x000fc6000bf25070 */
[----:B------:R-:W-:Y:S08]  /*0860*/  BRA.U !UP0, `(.L_x_3) ;  /* 0x0000000108c07547 */ /* 0x000ff0000b800000 */
[----:B------:R-:W0:Y:S02]  /*0870*/  LDC.64 R20, c[0x0][0x388] ;  /* 0x0000e200ff147b82 */ /* 0x000e240000000a00 */
[----:B0-----:R-:W-:-:S05]  /*0880*/  IMAD.WIDE.U32 R20, R3, 0x10, R20 ;  /* 0x0000001003147825 */ /* 0x001fca00078e0014 */
[----:B------:R-:W2:Y:S04]  /*0890*/  LDG.E.128 R8, desc[UR10][R20.64] ;  /* 0x0000000a14087981 */ /* 0x000ea8000c1e1d00 */
[----:B------:R-:W3:Y:S01]  /*08a0*/  LDG.E.128 R12, desc[UR10][R20.64+0x10] ;  /* 0x0000100a140c7981 */ /* 0x000ee2000c1e1d00 */
[----:B------:R-:W-:Y:S02]  /*08b0*/  IADD3 R17, PT, PT, R3, 0x1, RZ ;  /* 0x0000000103117810 */ /* 0x000fe40007ffe0ff */
[C---:B------:R-:W-:Y:S02]  /*08c0*/  ISETP.NE.AND P3, PT, R26.reuse, R3, PT ;  /* 0x000000031a00720c */ /* 0x040fe40003f65270 */
[----:B------:R-:W-:Y:S02]  /*08d0*/  ISETP.NE.AND P2, PT, R26, R17, PT ;  /* 0x000000111a00720c */ /* 0x000fe40003f45270 */
[----:B------:R-:W-:-:S02]  /*08e0*/  PLOP3.LUT P0, PT, PT, PT, PT, 0x80, 0x8 ;  /* 0x000000000008781c */ /* 0x000fc40003f0f070 */
[----:B------:R-:W-:Y:S02]  /*08f0*/  MOV R18, RZ ;  /* 0x000000ff00127202 */ /* 0x000fe40000000f00 */
[----:B------:R-:W-:Y:S01]  /*0900*/  IADD3 R3, PT, PT, R3, 0x2, RZ ;  /* 0x0000000203037810 */ /* 0x000fe20007ffe0ff */
[C---:B--2--5:R-:W-:Y:S01]  /*0910*/  FADD R9, -R5.reuse, R9 ;  /* 0x0000000905097221 */ /* 0x064fe20000000100 */
[----:B------:R-:W-:Y:S01]  /*0920*/  FADD R17, -R4, R8 ;  /* 0x0000000804117221 */ /* 0x000fe20000000100 */
[----:B------:R-:W-:Y:S01]  /*0930*/  FADD R19, -R6, R10 ;  /* 0x0000000a06137221 */ /* 0x000fe20000000100 */
[----:B---3--:R-:W-:Y:S01]  /*0940*/  FADD R13, -R5, R13 ;  /* 0x0000000d050d7221 */ /* 0x008fe20000000100 */
[----:B------:R-:W-:Y:S01]  /*0950*/  @P3 FMUL R8, R9, R9 ;  /* 0x0000000909083220 */ /* 0x000fe20000400000 */
[----:B------:R-:W-:Y:S01]  /*0960*/  FADD R12, -R4, R12 ;  /* 0x0000000c040c7221 */ /* 0x000fe20000000100 */
[----:B------:R-:W-:Y:S01]  /*0970*/  FADD R14, -R6, R14 ;  /* 0x0000000e060e7221 */ /* 0x000fe20000000100 */
[----:B------:R-:W-:Y:S01]  /*0980*/  @P2 FMUL R23, R13, R13 ;  /* 0x0000000d0d172220 */ /* 0x000fe20000400000 */
[----:B------:R-:W-:-:S03]  /*0990*/  @P3 FFMA R8, R17, R17, R8 ;  /* 0x0000001111083223 */ /* 0x000fc60000000008 */
[----:B------:R-:W-:Y:S01]  /*09a0*/  @P2 FFMA R23, R12, R12, R23 ;  /* 0x0000000c0c172223 */ /* 0x000fe20000000017 */
[----:B------:R-:W-:Y:S01]  /*09b0*/  @P3 FFMA R10, R19, R19, R8 ;  /* 0x00000013130a3223 */ /* 0x000fe20000000008 */
[----:B------:R-:W-:Y:S02]  /*09c0*/  HFMA2 R8, -RZ, RZ, 0, 0 ;  /* 0x00000000ff087431 */ /* 0x000fe400000001ff */
[----:B------:R-:W-:Y:S02]  /*09d0*/  @P2 FFMA R23, R14, R14, R23 ;  /* 0x0000000e0e172223 */ /* 0x000fe40000000017 */
[----:B------:R-:W-:-:S03]  /*09e0*/  @P3 FSETP.GEU.AND P1, PT, |R10|, 1.175494350822287508e-38, PT ;  /* 0x008000000a00380b */ /* 0x000fc60003f2e200 */
[----:B------:R-:W-:Y:S02]  /*09f0*/  @P2 FSETP.GEU.AND P4, PT, |R23|, 1.175494350822287508e-38, PT ;  /* 0x008000001700280b */ /* 0x000fe40003f8e200 */
[----:B------:R-:W-:Y:S02]  /*0a00*/  @P3 PLOP3.LUT P0, PT, P1, PT, PT, 0x80, 0x8 ;  /* 0x000000000008381c */ /* 0x000fe40000f0f070 */
[----:B------:R-:W-:Y:S02]  /*0a10*/  PLOP3.LUT P1, PT, PT, PT, PT, 0x80, 0x8 ;  /* 0x000000000008781c */ /* 0x000fe40003f2f070 */
[----:B------:R-:W-:-:S09]  /*0a20*/  @P2 PLOP3.LUT P1, PT, P4, PT, PT, 0x80, 0x8 ;  /* 0x000000000008281c */ /* 0x000fd2000272f070 */
[----:B------:R-:W-:-:S04]  /*0a30*/  @!P0 FMUL R10, R10, 16777216 ;  /* 0x4b8000000a0a8820 */ /* 0x000fc80000400000 */
[----:B------:R-:W0:Y:S01]  /*0a40*/  @P3 MUFU.RSQ R16, R10 ;  /* 0x0000000a00103308 */ /* 0x000e220000001400 */
[----:B------:R-:W-:-:S07]  /*0a50*/  @!P1 FMUL R23, R23, 16777216 ;  /* 0x4b80000017179820 */ /* 0x000fce0000400000 */
[----:B------:R-:W1:Y:S01]  /*0a60*/  @P2 MUFU.RSQ R20, R23 ;  /* 0x0000001700142308 */ /* 0x000e620000001400 */
[----:B0-----:R-:W-:-:S05]  /*0a70*/  @!P0 FMUL R16, R16, 4096 ;  /* 0x4580000010108820 */ /* 0x001fca0000400000 */
[----:B------:R-:W-:Y:S01]  /*0a80*/  @P3 MOV R8, R16 ;  /* 0x0000001000083202 */ /* 0x000fe20000000f00 */
[----:B-1----:R-:W-:-:S04]  /*0a90*/  @!P1 FMUL R20, R20, 4096 ;  /* 0x4580000014149820 */ /* 0x002fc80000400000 */
[----:B------:R-:W-:Y:S01]  /*0aa0*/  FMUL R21, R8, R8 ;  /* 0x0000000808157220 */ /* 0x000fe20000400000 */
[----:B------:R-:W-:-:S03]  /*0ab0*/  @P2 MOV R18, R20 ;  /* 0x0000001400122202 */ /* 0x000fc60000000f00 */
[----:B------:R-:W-:Y:S02]  /*0ac0*/  FMUL R8, R21, R8 ;  /* 0x0000000815087220 */ /* 0x000fe40000400000 */
[----:B------:R-:W-:Y:S02]  /*0ad0*/  FMUL R25, R18, R18 ;  /* 0x0000001212197220 */ /* 0x000fe40000400000 */
[----:B------:R-:W-:Y:S02]  /*0ae0*/  FMUL R8, R11, R8 ;  /* 0x000000080b087220 */ /* 0x000fe40000400000 */
[----:B------:R-:W-:Y:S02]  /*0af0*/  FMUL R18, R25, R18 ;  /* 0x0000001219127220 */ /* 0x000fe40000400000 */
[-C--:B------:R-:W-:Y:S01]  /*0b00*/  FFMA R17, R17, R8.reuse, R24 ;  /* 0x0000000811117223 */ /* 0x080fe20000000018 */
[-C--:B------:R-:W-:Y:S01]  /*0b10*/  FFMA R2, R9, R8.reuse, R2 ;  /* 0x0000000809027223 */ /* 0x080fe20000000002 */
[----:B------:R-:W-:Y:S01]  /*0b20*/  FFMA R19, R19, R8, R0 ;  /* 0x0000000813137223 */ /* 0x000fe20000000000 */
[----:B------:R-:W-:-:S04]  /*0b30*/  FMUL R15, R15, R18 ;  /* 0x000000120f0f7220 */ /* 0x000fc80000400000 */
[-C--:B------:R-:W-:Y:S01]  /*0b40*/  FFMA R24, R12, R15.reuse, R17 ;  /* 0x0000000f0c187223 */ /* 0x080fe20000000011 */
[-C--:B------:R-:W-:Y:S01]  /*0b50*/  FFMA R2, R13, R15.reuse, R2 ;  /* 0x0000000f0d027223 */ /* 0x080fe20000000002 */
[----:B------:R-:W-:-:S07]  /*0b60*/  FFMA R0, R14, R15, R19 ;  /* 0x0000000f0e007223 */ /* 0x000fce0000000013 */
.L_x_3:
[----:B------:R-:W-:Y:S05]  /*0b70*/  BRA.U UP1, `(.L_x_0) ;  /* 0x0000000101607547 */ /* 0x000fea000b800000 */
[----:B------:R-:W0:Y:S02]  /*0b80*/  LDC.64 R8, c[0x0][0x388] ;  /* 0x0000e200ff087b82 */ /* 0x000e240000000a00 */
[----:B0-----:R-:W-:-:S06]  /*0b90*/  IMAD.WIDE.U32 R8, R3, 0x10, R8 ;  /* 0x0000001003087825 */ /* 0x001fcc00078e0008 */
[----:B------:R-:W2:Y:S01]  /*0ba0*/  LDG.E.128 R8, desc[UR10][R8.64] ;  /* 0x0000000a08087981 */ /* 0x000ea2000c1e1d00 */
[----:B------:R-:W-:Y:S02]  /*0bb0*/  ISETP.NE.AND P1, PT, R26, R3, PT ;  /* 0x000000031a00720c */ /* 0x000fe40003f25270 */
[----:B------:R-:W-:Y:S01]  /*0bc0*/  PLOP3.LUT P0, PT, PT, PT, PT, 0x80, 0x8 ;  /* 0x000000000008781c */ /* 0x000fe20003f0f070 */
[----:B--2--5:R-:W-:Y:S01]  /*0bd0*/  FADD R13, -R5, R9 ;  /* 0x00000009050d7221 */ /* 0x024fe20000000100 */
[----:B------:R-:W-:Y:S01]  /*0be0*/  FADD R12, -R4, R8 ;  /* 0x00000008040c7221 */ /* 0x000fe20000000100 */
[----:B------:R-:W-:-:S08]  /*0bf0*/  FADD R10, -R6, R10 ;  /* 0x0000000a060a7221 */ /* 0x000fd00000000100 */
[----:B------:R-:W-:-:S04]  /*0c00*/  @P1 FMUL R3, R13, R13 ;  /* 0x0000000d0d031220 */ /* 0x000fc80000400000 */
[----:B------:R-:W-:-:S04]  /*0c10*/  @P1 FFMA R3, R12, R12, R3 ;  /* 0x0000000c0c031223 */ /* 0x000fc80000000003 */
[----:B------:R-:W-:Y:S01]  /*0c20*/  @P1 FFMA R4, R10, R10, R3 ;  /* 0x0000000a0a041223 */ /* 0x000fe20000000003 */
[----:B------:R-:W-:-:S04]  /*0c30*/  HFMA2 R3, -RZ, RZ, 0, 0 ;  /* 0x00000000ff037431 */ /* 0x000fc800000001ff */
[----:B------:R-:W-:-:S04]  /*0c40*/  @P1 FSETP.GEU.AND P2, PT, |R4|, 1.175494350822287508e-38, PT ;  /* 0x008000000400180b */ /* 0x000fc80003f4e200 */
[----:B------:R-:W-:-:S13]  /*0c50*/  @P1 PLOP3.LUT P0, PT, P2, PT, PT, 0x80, 0x8 ;  /* 0x000000000008181c */ /* 0x000fda000170f070 */
[----:B------:R-:W-:-:S04]  /*0c60*/  @!P0 FMUL R4, R4, 16777216 ;  /* 0x4b80000004048820 */ /* 0x000fc80000400000 */
[----:B------:R-:W0:Y:S02]  /*0c70*/  @P1 MUFU.RSQ R5, R4 ;  /* 0x0000000400051308 */ /* 0x000e240000001400 */
[----:B0-----:R-:W-:-:S05]  /*0c80*/  @!P0 FMUL R5, R5, 4096 ;  /* 0x4580000005058820 */ /* 0x001fca0000400000 */
[----:B------:R-:W-:-:S05]  /*0c90*/  @P1 MOV R3, R5 ;  /* 0x0000000500031202 */ /* 0x000fca0000000f00 */
[----:B------:R-:W-:-:S04]  /*0ca0*/  FMUL R6, R3, R3 ;  /* 0x0000000303067220 */ /* 0x000fc80000400000 */
[----:B------:R-:W-:-:S04]  /*0cb0*/  FMUL R6, R6, R3 ;  /* 0x0000000306067220 */ /* 0x000fc80000400000 */
[----:B------:R-:W-:-:S04]  /*0cc0*/  FMUL R11, R11, R6 ;  /* 0x000000060b0b7220 */ /* 0x000fc80000400000 */
[-C--:B------:R-:W-:Y:S01]  /*0cd0*/  FFMA R24, R12, R11.reuse, R24 ;  /* 0x0000000b0c187223 */ /* 0x080fe20000000018 */
[-C--:B------:R-:W-:Y:S01]  /*0ce0*/  FFMA R2, R13, R11.reuse, R2 ;  /* 0x0000000b0d027223 */ /* 0x080fe20000000002 */
[----:B------:R-:W-:-:S07]  /*0cf0*/  FFMA R0, R10, R11, R0 ;  /* 0x0000000b0a007223 */ /* 0x000fce0000000000 */
.L_x_0:
[----:B-----5:R-:W0:Y:S01]  /*0d00*/  LDC.64 R4, c[0x0][0x380] ;  /* 0x0000e000ff047b82 */ /* 0x020e220000000a00 */
[----:B------:R-:W1:Y:S02]  /*0d10*/  LDCU UR4, c[0x0][0x390] ;  /* 0x00007200ff0477ac */ /* 0x000e640008000800 */
[----:B-1----:R-:W-:-:S04]  /*0d20*/  FMUL R7, R7, -UR4 ;  /* 0x8000000407077c20 */ /* 0x002fc80008400000 */
[----:B------:R-:W-:Y:S01]  /*0d30*/  FMUL R3, R7, R24 ;  /* 0x0000001807037220 */ /* 0x000fe20000400000 */
[----:B0-----:R-:W-:-:S04]  /*0d40*/  IMAD.WIDE.U32 R26, R26, 0xc, R4 ;  /* 0x0000000c1a1a7825 */ /* 0x001fc800078e0004 */
[C---:B------:R-:W-:Y:S01]  /*0d50*/  FMUL R5, R7.reuse, R2 ;  /* 0x0000000207057220 */ /* 0x040fe20000400000 */
[----:B------:R-:W-:Y:S01]  /*0d60*/  FMUL R7, R7, R0 ;  /* 0x0000000007077220 */ /* 0x000fe20000400000 */
[----:B------:R-:W-:Y:S04]  /*0d70*/  STG.E desc[UR10][R26.64], R3 ;  /* 0x000000031a007986 */ /* 0x000fe8000c10190a */
[----:B------:R-:W-:Y:S04]  /*0d80*/  STG.E desc[UR10][R26.64+0x4], R5 ;  /* 0x000004051a007986 */ /* 0x000fe8000c10190a */
[----:B------:R-:W-:Y:S01]  /*0d90*/  STG.E desc[UR10][R26.64+0x8], R7 ;  /* 0x000008071a007986 */ /* 0x000fe2000c10190a */
[----:B------:R-:W-:Y:S05]  /*0da0*/  EXIT ;  /* 0x000000000000794d */ /* 0x000fea0003800000 */
.L_x_4:
[----:B------:R-:W-:-:S00]  /*0db0*/  BRA `(.L_x_4) ;  /* 0xfffffffc00fc7947 */ /* 0x000fc0000383ffff */
[----:B------:R-:W-:-:S00]  /*0dc0*/  NOP ;  /* 0x0000000000007918 */ /* 0x000fc00000000000 */
        /* <DEDUP_REMOVED lines=11> */
.L_x_5:


//--------------------- .nv.shared.reserved.0     --------------------------
	.section	.nv.shared.reserved.0,"aw",@nobits
	.weak		__nv_reservedSMEM_offset_0_alias
	.size		__nv_reservedSMEM_offset_0_alias, 0, 64
	.other		__nv_reservedSMEM_offset_0_alias,@"STO_CUDA_RESERVED_SHARED STV_DEFAULT"
__nv_reservedSMEM_offset_0_alias:
	.zero		0
	.zero		64


//--------------------- .nv.constant0._Z13gpu_nbody_optP6float3P6float4ff --------------------------
	.section	.nv.constant0._Z13gpu_nbody_optP6float3P6float4ff,"a",@progbits
	.sectionflags	@""
	.align	4
.nv.constant0._Z13gpu_nbody_optP6float3P6float4ff:
	.zero		920


//--------------------- SYMBOLS --------------------------

	.type		.nv.reservedSmem.offset0,@object
	.size		.nv.reservedSmem.offset0,0x4
